	.headerflags	@"EF_CUDA_TEXMODE_UNIFIED EF_CUDA_64BIT_ADDRESS EF_CUDA_ACCELERATORS EF_CUDA_SM90 EF_CUDA_VIRTUAL_SM(EF_CUDA_SM90)"
	.elftype	@"ET_EXEC"


//--------------------- .nv.info                  --------------------------
	.section	.nv.info,"",@"SHT_CUDA_INFO"
	.align	4


	//----- nvinfo : EIATTR_REGCOUNT
	.align		4
        /*0000*/ 	.byte	0x04, 0x2f
        /*0002*/ 	.short	(.L_1 - .L_0)
	.align		4
.L_0:
        /*0004*/ 	.word	index@(triton_poi_fused_convolution_41)
        /*0008*/ 	.word	0x0000000c


	//----- nvinfo : EIATTR_MIN_STACK_SIZE
	.align		4
.L_1:
        /*000c*/ 	.byte	0x04, 0x12
        /*000e*/ 	.short	(.L_3 - .L_2)
	.align		4
.L_2:
        /*0010*/ 	.word	index@(triton_poi_fused_convolution_41)
        /*0014*/ 	.word	0x00000000


	//----- nvinfo : EIATTR_FRAME_SIZE
	.align		4
.L_3:
        /*0018*/ 	.byte	0x04, 0x11
        /*001a*/ 	.short	(.L_5 - .L_4)
	.align		4
.L_4:
        /*001c*/ 	.word	index@(triton_poi_fused_convolution_41)
        /*0020*/ 	.word	0x00000000


	//----- nvinfo : EIATTR_MIN_STACK_SIZE
	.align		4
.L_5:
        /*0024*/ 	.byte	0x04, 0x12
        /*0026*/ 	.short	(.L_7 - .L_6)
	.align		4
.L_6:
        /*0028*/ 	.word	index@(triton_poi_fused_convolution_41)
        /*002c*/ 	.word	0x00000000
.L_7:


//--------------------- .nv.info.triton_poi_fused_convolution_41 --------------------------
	.section	.nv.info.triton_poi_fused_convolution_41,"",@"SHT_CUDA_INFO"
	.sectionflags	@""
	.align	4


	//----- nvinfo : EIATTR_CUDA_API_VERSION
	.align		4
        /*0000*/ 	.byte	0x04, 0x37
        /*0002*/ 	.short	(.L_9 - .L_8)
.L_8:
        /*0004*/ 	.word	0x0000007c


	//----- nvinfo : EIATTR_KPARAM_INFO
	.align		4
.L_9:
        /*0008*/ 	.byte	0x04, 0x17
        /*000a*/ 	.short	(.L_11 - .L_10)
.L_10:
        /*000c*/ 	.word	0x00000000
        /*0010*/ 	.short	0x0002
        /*0012*/ 	.short	0x0010
        /*0014*/ 	.byte	0x00, 0xf0, 0x11, 0x00


	//----- nvinfo : EIATTR_KPARAM_INFO
	.align		4
.L_11:
        /*0018*/ 	.byte	0x04, 0x17
        /*001a*/ 	.short	(.L_13 - .L_12)
.L_12:
        /*001c*/ 	.word	0x00000000
        /*0020*/ 	.short	0x0001
        /*0022*/ 	.short	0x0008
        /*0024*/ 	.byte	0x00, 0xf4, 0x21, 0x00


	//----- nvinfo : EIATTR_KPARAM_INFO
	.align		4
.L_13:
        /*0028*/ 	.byte	0x04, 0x17
        /*002a*/ 	.short	(.L_15 - .L_14)
.L_14:
        /*002c*/ 	.word	0x00000000
        /*0030*/ 	.short	0x0000
        /*0032*/ 	.short	0x0000
        /*0034*/ 	.byte	0x00, 0xf4, 0x21, 0x00


	//----- nvinfo : EIATTR_SPARSE_MMA_MASK
	.align		4
.L_15:
        /*0038*/ 	.byte	0x03, 0x50
        /*003a*/ 	.short	0x0000


	//----- nvinfo : EIATTR_MAXREG_COUNT
	.align		4
        /*003c*/ 	.byte	0x03, 0x1b
        /*003e*/ 	.short	0x00ff


	//----- nvinfo : EIATTR_EXIT_INSTR_OFFSETS
	.align		4
        /*0040*/ 	.byte	0x04, 0x1c
        /*0042*/ 	.short	(.L_17 - .L_16)


	//   ....[0]....
.L_16:
        /*0044*/ 	.word	0x00000170


	//----- nvinfo : EIATTR_REQNTID
	.align		4
.L_17:
        /*0048*/ 	.byte	0x04, 0x10
        /*004a*/ 	.short	(.L_19 - .L_18)
.L_18:
        /*004c*/ 	.word	0x00000080
        /*0050*/ 	.word	0x00000001
        /*0054*/ 	.word	0x00000001


	//----- nvinfo : EIATTR_CBANK_PARAM_SIZE
	.align		4
.L_19:
        /*0058*/ 	.byte	0x03, 0x19
        /*005a*/ 	.short	0x0014


	//----- nvinfo : EIATTR_PARAM_CBANK
	.align		4
        /*005c*/ 	.byte	0x04, 0x0a
        /*005e*/ 	.short	(.L_21 - .L_20)
	.align		4
.L_20:
        /*0060*/ 	.word	index@(.nv.constant0.triton_poi_fused_convolution_41)
        /*0064*/ 	.short	0x0210
        /*0066*/ 	.short	0x0014


	//----- nvinfo : EIATTR_SW_WAR
	.align		4
.L_21:
        /*0068*/ 	.byte	0x04, 0x36
        /*006a*/ 	.short	(.L_23 - .L_22)
.L_22:
        /*006c*/ 	.word	0x00000008
.L_23:


//--------------------- .nv.callgraph             --------------------------
	.section	.nv.callgraph,"",@"SHT_CUDA_CALLGRAPH"
	.align	4
	.sectionentsize	8
	.align		4
        /*0000*/ 	.word	0x00000000
	.align		4
        /*0004*/ 	.word	0xffffffff
	.align		4
        /*0008*/ 	.word	0x00000000
	.align		4
        /*000c*/ 	.word	0xfffffffe
	.align		4
        /*0010*/ 	.word	0x00000000
	.align		4
        /*0014*/ 	.word	0xfffffffd
	.align		4
        /*0018*/ 	.word	0x00000000
	.align		4
        /*001c*/ 	.word	0xfffffffc


//--------------------- .text.triton_poi_fused_convolution_41 --------------------------
	.section	.text.triton_poi_fused_convolution_41,"ax",@progbits
	.align	128
        .global         triton_poi_fused_convolution_41
        .type           triton_poi_fused_convolution_41,@function
        .size           triton_poi_fused_convolution_41,(.L_x_1 - triton_poi_fused_convolution_41)
        .other          triton_poi_fused_convolution_41,@"STO_CUDA_ENTRY STV_DEFAULT"
triton_poi_fused_convolution_41:
.text.triton_poi_fused_convolution_41:
[----:B------:R-:W-:Y:S01]  /*0000*/  LDC R1, c[0x0][0x28] ;  /* 0x00000a00ff017b82 */ /* 0x000fe20000000800 */
[----:B------:R-:W1:Y:S07]  /*0010*/  S2R R0, SR_TID.X ;  /* 0x0000000000007919 */ /* 0x000e6e0000002100 */
[----:B------:R-:W2:Y:S01]  /*0020*/  LDC.64 R4, c[0x0][0x218] ;  /* 0x00008600ff047b82 */ /* 0x000ea20000000a00 */
[----:B------:R-:W-:Y:S01]  /*0030*/  ULDC.64 UR4, c[0x0][0x208] ;  /* 0x0000820000047ab9 */ /* 0x000fe20000000a00 */
[----:B------:R-:W3:Y:S06]  /*0040*/  S2R R7, SR_CTAID.X ;  /* 0x0000000000077919 */ /* 0x000eec0000002500 */
[----:B------:R-:W4:Y:S01]  /*0050*/  LDC.64 R2, c[0x0][0x210] ;  /* 0x00008400ff027b82 */ /* 0x000f220000000a00 */
[----:B-1----:R-:W-:Y:S01]  /*0060*/  IMAD.SHL.U32 R0, R0, 0x2, RZ ;  /* 0x0000000200007824 */ /* 0x002fe200078e00ff */
[----:B---3--:R-:W-:-:S04]  /*0070*/  SHF.R.S32.HI R6, RZ, 0x17, R7 ;  /* 0x00000017ff067819 */ /* 0x008fc80000011407 */
[----:B------:R-:W-:Y:S02]  /*0080*/  LOP3.LUT R0, R0, 0xfe, RZ, 0xc0, !PT ;  /* 0x000000fe00007812 */ /* 0x000fe400078ec0ff */
[----:B------:R-:W-:-:S03]  /*0090*/  SGXT R6, R6, 0x1 ;  /* 0x000000010606781a */ /* 0x000fc60000000200 */
[----:B------:R-:W-:-:S04]  /*00a0*/  IMAD R7, R7, 0x100, R0 ;  /* 0x0000010007077824 */ /* 0x000fc800078e0200 */
[----:B----4-:R-:W-:Y:S01]  /*00b0*/  IMAD.WIDE R2, R7, 0x4, R2 ;  /* 0x0000000407027825 */ /* 0x010fe200078e0202 */
[----:B------:R-:W-:-:S04]  /*00c0*/  LEA.HI R6, R6, R7, RZ, 0xc ;  /* 0x0000000706067211 */ /* 0x000fc800078f60ff */
[----:B------:R-:W-:-:S04]  /*00d0*/  SHF.R.S32.HI R6, RZ, 0xc, R6 ;  /* 0x0000000cff067819 */ /* 0x000fc80000011406 */
[----:B------:R-:W-:-:S04]  /*00e0*/  LEA.HI R0, R6, R6, RZ, 0x2 ;  /* 0x0000000606007211 */ /* 0x000fc800078f10ff */
[----:B------:R-:W-:-:S05]  /*00f0*/  LOP3.LUT R9, R0, 0xfffffffc, RZ, 0xc0, !PT ;  /* 0xfffffffc00097812 */ /* 0x000fca00078ec0ff */
[----:B------:R-:W-:Y:S02]  /*0100*/  IMAD.IADD R9, R6, 0x1, -R9 ;  /* 0x0000000106097824 */ /* 0x000fe400078e0a09 */
[----:B------:R-:W3:Y:S02]  /*0110*/  LDG.E.64 R6, desc[UR4][R2.64] ;  /* 0x0000000402067981 */ /* 0x000ee4000c1e1b00 */
[----:B--2---:R-:W-:-:S06]  /*0120*/  IMAD.WIDE R4, R9, 0x4, R4 ;  /* 0x0000000409047825 */ /* 0x004fcc00078e0204 */
[----:B------:R-:W3:Y:S02]  /*0130*/  LDG.E.EL R4, desc[UR4][R4.64] ;  /* 0x0000000404047981 */ /* 0x000ee4000c2e1900 */
[--C-:B---3--:R-:W-:Y:S01]  /*0140*/  FADD R6, R6, R4.reuse ;  /* 0x0000000406067221 */ /* 0x108fe20000000000 */
[----:B------:R-:W-:-:S05]  /*0150*/  FADD R7, R7, R4 ;  /* 0x0000000407077221 */ /* 0x000fca0000000000 */
[----:B------:R-:W-:Y:S01]  /*0160*/  STG.E.64 desc[UR4][R2.64], R6 ;  /* 0x0000000602007986 */ /* 0x000fe2000c101b04 */
[----:B------:R-:W-:Y:S05]  /*0170*/  EXIT ;  /* 0x000000000000794d */ /* 0x000fea0003800000 */
.L_x_0:
[----:B------:R-:W-:-:S00]  /*0180*/  BRA `(.L_x_0) ;  /* 0xfffffffc00fc7947 */ /* 0x000fc0000383ffff */
[----:B------:R-:W-:-:S00]  /*0190*/  NOP ;  /* 0x0000000000007918 */ /* 0x000fc00000000000 */
        /* <DEDUP_REMOVED lines=14> */
.L_x_1:


//--------------------- .nv.constant0.triton_poi_fused_convolution_41 --------------------------
	.section	.nv.constant0.triton_poi_fused_convolution_41,"a",@progbits
	.sectionflags	@""
	.align	4
.nv.constant0.triton_poi_fused_convolution_41:
	.zero		548
